	.headerflags	@"EF_CUDA_TEXMODE_UNIFIED EF_CUDA_64BIT_ADDRESS EF_CUDA_ACCELERATORS EF_CUDA_SM90 EF_CUDA_VIRTUAL_SM(EF_CUDA_SM90)"
	.elftype	@"ET_EXEC"


//--------------------- .nv.info                  --------------------------
	.section	.nv.info,"",@"SHT_CUDA_INFO"
	.align	4


	//----- nvinfo : EIATTR_REGCOUNT
	.align		4
        /*0000*/ 	.byte	0x04, 0x2f
        /*0002*/ 	.short	(.L_1 - .L_0)
	.align		4
.L_0:
        /*0004*/ 	.word	index@(triton_red_fused_mv_15)
        /*0008*/ 	.word	0x00000020


	//----- nvinfo : EIATTR_MIN_STACK_SIZE
	.align		4
.L_1:
        /*000c*/ 	.byte	0x04, 0x12
        /*000e*/ 	.short	(.L_3 - .L_2)
	.align		4
.L_2:
        /*0010*/ 	.word	index@(triton_red_fused_mv_15)
        /*0014*/ 	.word	0x00000000


	//----- nvinfo : EIATTR_FRAME_SIZE
	.align		4
.L_3:
        /*0018*/ 	.byte	0x04, 0x11
        /*001a*/ 	.short	(.L_5 - .L_4)
	.align		4
.L_4:
        /*001c*/ 	.word	index@(triton_red_fused_mv_15)
        /*0020*/ 	.word	0x00000000


	//----- nvinfo : EIATTR_MIN_STACK_SIZE
	.align		4
.L_5:
        /*0024*/ 	.byte	0x04, 0x12
        /*0026*/ 	.short	(.L_7 - .L_6)
	.align		4
.L_6:
        /*0028*/ 	.word	index@(triton_red_fused_mv_15)
        /*002c*/ 	.word	0x00000000
.L_7:


//--------------------- .nv.info.triton_red_fused_mv_15 --------------------------
	.section	.nv.info.triton_red_fused_mv_15,"",@"SHT_CUDA_INFO"
	.sectionflags	@""
	.align	4


	//----- nvinfo : EIATTR_CUDA_API_VERSION
	.align		4
        /*0000*/ 	.byte	0x04, 0x37
        /*0002*/ 	.short	(.L_9 - .L_8)
.L_8:
        /*0004*/ 	.word	0x0000007c


	//----- nvinfo : EIATTR_KPARAM_INFO
	.align		4
.L_9:
        /*0008*/ 	.byte	0x04, 0x17
        /*000a*/ 	.short	(.L_11 - .L_10)
.L_10:
        /*000c*/ 	.word	0x00000000
        /*0010*/ 	.short	0x0004
        /*0012*/ 	.short	0x001c
        /*0014*/ 	.byte	0x00, 0xf0, 0x11, 0x00


	//----- nvinfo : EIATTR_KPARAM_INFO
	.align		4
.L_11:
        /*0018*/ 	.byte	0x04, 0x17
        /*001a*/ 	.short	(.L_13 - .L_12)
.L_12:
        /*001c*/ 	.word	0x00000000
        /*0020*/ 	.short	0x0003
        /*0022*/ 	.short	0x0018
        /*0024*/ 	.byte	0x00, 0xf0, 0x11, 0x00


	//----- nvinfo : EIATTR_KPARAM_INFO
	.align		4
.L_13:
        /*0028*/ 	.byte	0x04, 0x17
        /*002a*/ 	.short	(.L_15 - .L_14)
.L_14:
        /*002c*/ 	.word	0x00000000
        /*0030*/ 	.short	0x0002
        /*0032*/ 	.short	0x0010
        /*0034*/ 	.byte	0x00, 0xf4, 0x21, 0x00


	//----- nvinfo : EIATTR_KPARAM_INFO
	.align		4
.L_15:
        /*0038*/ 	.byte	0x04, 0x17
        /*003a*/ 	.short	(.L_17 - .L_16)
.L_16:
        /*003c*/ 	.word	0x00000000
        /*0040*/ 	.short	0x0001
        /*0042*/ 	.short	0x0008
        /*0044*/ 	.byte	0x00, 0xf4, 0x21, 0x00


	//----- nvinfo : EIATTR_KPARAM_INFO
	.align		4
.L_17:
        /*0048*/ 	.byte	0x04, 0x17
        /*004a*/ 	.short	(.L_19 - .L_18)
.L_18:
        /*004c*/ 	.word	0x00000000
        /*0050*/ 	.short	0x0000
        /*0052*/ 	.short	0x0000
        /*0054*/ 	.byte	0x00, 0xf4, 0x21, 0x00


	//----- nvinfo : EIATTR_SPARSE_MMA_MASK
	.align		4
.L_19:
        /*0058*/ 	.byte	0x03, 0x50
        /*005a*/ 	.short	0x0000


	//----- nvinfo : EIATTR_MAXREG_COUNT
	.align		4
        /*005c*/ 	.byte	0x03, 0x1b
        /*005e*/ 	.short	0x00ff


	//----- nvinfo : EIATTR_COOP_GROUP_MASK_REGIDS
	.align		4
        /*0060*/ 	.byte	0x04, 0x29
        /*0062*/ 	.short	(.L_21 - .L_20)


	//   ....[0]....
.L_20:
        /*0064*/ 	.word	0xffffffff


	//----- nvinfo : EIATTR_COOP_GROUP_INSTR_OFFSETS
	.align		4
.L_21:
        /*0068*/ 	.byte	0x04, 0x28
        /*006a*/ 	.short	(.L_23 - .L_22)


	//   ....[0]....
.L_22:
        /*006c*/ 	.word	0x00001290


	//----- nvinfo : EIATTR_EXIT_INSTR_OFFSETS
	.align		4
.L_23:
        /*0070*/ 	.byte	0x04, 0x1c
        /*0072*/ 	.short	(.L_25 - .L_24)


	//   ....[0]....
.L_24:
        /*0074*/ 	.word	0x000012f0


	//   ....[1]....
        /*0078*/ 	.word	0x00001370


	//----- nvinfo : EIATTR_REQNTID
	.align		4
.L_25:
        /*007c*/ 	.byte	0x04, 0x10
        /*007e*/ 	.short	(.L_27 - .L_26)
.L_26:
        /*0080*/ 	.word	0x00000080
        /*0084*/ 	.word	0x00000001
        /*0088*/ 	.word	0x00000001


	//----- nvinfo : EIATTR_CBANK_PARAM_SIZE
	.align		4
.L_27:
        /*008c*/ 	.byte	0x03, 0x19
        /*008e*/ 	.short	0x0020


	//----- nvinfo : EIATTR_PARAM_CBANK
	.align		4
        /*0090*/ 	.byte	0x04, 0x0a
        /*0092*/ 	.short	(.L_29 - .L_28)
	.align		4
.L_28:
        /*0094*/ 	.word	index@(.nv.constant0.triton_red_fused_mv_15)
        /*0098*/ 	.short	0x0210
        /*009a*/ 	.short	0x0020


	//----- nvinfo : EIATTR_SW_WAR
	.align		4
.L_29:
        /*009c*/ 	.byte	0x04, 0x36
        /*009e*/ 	.short	(.L_31 - .L_30)
.L_30:
        /*00a0*/ 	.word	0x00000008
.L_31:


//--------------------- .nv.callgraph             --------------------------
	.section	.nv.callgraph,"",@"SHT_CUDA_CALLGRAPH"
	.align	4
	.sectionentsize	8
	.align		4
        /*0000*/ 	.word	0x00000000
	.align		4
        /*0004*/ 	.word	0xffffffff
	.align		4
        /*0008*/ 	.word	0x00000000
	.align		4
        /*000c*/ 	.word	0xfffffffe
	.align		4
        /*0010*/ 	.word	0x00000000
	.align		4
        /*0014*/ 	.word	0xfffffffd
	.align		4
        /*0018*/ 	.word	0x00000000
	.align		4
        /*001c*/ 	.word	0xfffffffc


//--------------------- .text.triton_red_fused_mv_15 --------------------------
	.section	.text.triton_red_fused_mv_15,"ax",@progbits
	.sectionflags	@"SHF_BARRIERS=1"
	.align	128
        .global         triton_red_fused_mv_15
        .type           triton_red_fused_mv_15,@function
        .size           triton_red_fused_mv_15,(.L_x_1 - triton_red_fused_mv_15)
        .other          triton_red_fused_mv_15,@"STO_CUDA_ENTRY STV_DEFAULT"
triton_red_fused_mv_15:
.text.triton_red_fused_mv_15:
[----:B------:R-:W0:Y:S02]  /*0000*/  LDC R1, c[0x0][0x28] ;  /* 0x00000a00ff017b82 */ /* 0x000e240000000800 */
[----:B------:R-:W1:Y:S01]  /*0010*/  S2R R0, SR_CTAID.X ;  /* 0x0000000000007919 */ /* 0x000e620000002500 */
[----:B------:R-:W2:Y:S01]  /*0020*/  LDC.64 R22, c[0x0][0x210] ;  /* 0x00008400ff167b82 */ /* 0x000ea20000000a00 */
[----:B------:R-:W-:Y:S01]  /*0030*/  ULDC.64 UR6, c[0x0][0x208] ;  /* 0x0000820000067ab9 */ /* 0x000fe20000000a00 */
[----:B------:R-:W3:Y:S01]  /*0040*/  S2R R17, SR_TID.X ;  /* 0x0000000000117919 */ /* 0x000ee20000002100 */
[----:B-1----:R-:W-:Y:S02]  /*0050*/  SHF.L.U32 R10, R0, 0x6, RZ ;  /* 0x00000006000a7819 */ /* 0x002fe400000006ff */
[----:B------:R-:W-:Y:S02]  /*0060*/  SHF.R.S32.HI R8, RZ, 0x19, R0 ;  /* 0x00000019ff087819 */ /* 0x000fe40000011400 */
[----:B---3--:R-:W-:Y:S02]  /*0070*/  SHF.L.U32 R16, R17, 0x2, RZ ;  /* 0x0000000211107819 */ /* 0x008fe400000006ff */
[----:B------:R-:W-:-:S02]  /*0080*/  SGXT R8, R8, 0x1 ;  /* 0x000000010808781a */ /* 0x000fc40000000200 */
[----:B------:R-:W-:Y:S02]  /*0090*/  LOP3.LUT R3, R10, 0x3c, R16, 0xf8, !PT ;  /* 0x0000003c0a037812 */ /* 0x000fe400078ef810 */
[----:B------:R-:W-:Y:S02]  /*00a0*/  SHF.R.U32.HI R2, RZ, 0x4, R17 ;  /* 0x00000004ff027819 */ /* 0x000fe40000011611 */
[----:B------:R-:W-:Y:S02]  /*00b0*/  LEA.HI R0, R8, R3, RZ, 0xb ;  /* 0x0000000308007211 */ /* 0x000fe400078f58ff */
[----:B------:R-:W-:Y:S02]  /*00c0*/  SGXT.U32 R2, R2, 0x3 ;  /* 0x000000030202781a */ /* 0x000fe40000000000 */
[----:B------:R-:W-:-:S05]  /*00d0*/  SHF.R.S32.HI R0, RZ, 0xb, R0 ;  /* 0x0000000bff007819 */ /* 0x000fca0000011400 */
[----:B------:R-:W-:-:S05]  /*00e0*/  IMAD R3, R0, 0x3f800, R3 ;  /* 0x0003f80000037824 */ /* 0x000fca00078e0203 */
[----:B------:R-:W-:-:S05]  /*00f0*/  LEA R0, R2, R3, 0xb ;  /* 0x0000000302007211 */ /* 0x000fca00078e58ff */
[----:B--2---:R-:W-:-:S06]  /*0100*/  IMAD.WIDE R4, R0, 0x4, R22 ;  /* 0x0000000400047825 */ /* 0x004fcc00078e0216 */
[----:B------:R-:W2:Y:S01]  /*0110*/  LDG.E.EF.128 R4, desc[UR6][R4.64] ;  /* 0x0000000604047981 */ /* 0x000ea2000c0e1d00 */
[----:B------:R-:W1:Y:S01]  /*0120*/  S2UR UR5, SR_CgaCtaId ;  /* 0x00000000000579c3 */ /* 0x000e620000008800 */
[----:B------:R-:W-:Y:S01]  /*0130*/  SHF.L.U32 R3, R17, 0x5, RZ ;  /* 0x0000000511037819 */ /* 0x000fe200000006ff */
[----:B------:R-:W-:Y:S01]  /*0140*/  UMOV UR4, 0x400 ;  /* 0x0000040000047882 */ /* 0x000fe20000000000 */
[----:B------:R-:W-:Y:S02]  /*0150*/  IADD3 R12, R0, 0x4000, RZ ;  /* 0x00004000000c7810 */ /* 0x000fe40007ffe0ff */
[----:B------:R-:W-:-:S04]  /*0160*/  LOP3.LUT R3, R3, 0x1e0, RZ, 0xc0, !PT ;  /* 0x000001e003037812 */ /* 0x000fc800078ec0ff */
[C---:B------:R-:W-:Y:S02]  /*0170*/  LOP3.LUT R2, R3.reuse, R2, RZ, 0xfc, !PT ;  /* 0x0000000203027212 */ /* 0x040fe400078efcff */
[C---:B------:R-:W-:Y:S02]  /*0180*/  LOP3.LUT R9, R3.reuse, 0x8, RZ, 0xfc, !PT ;  /* 0x0000000803097812 */ /* 0x040fe400078efcff */
[C---:B------:R-:W-:Y:S02]  /*0190*/  LOP3.LUT R11, R3.reuse, 0x10, RZ, 0xfc, !PT ;  /* 0x00000010030b7812 */ /* 0x040fe400078efcff */
[C---:B------:R-:W-:Y:S02]  /*01a0*/  LOP3.LUT R13, R3.reuse, 0x18, RZ, 0xfc, !PT ;  /* 0x00000018030d7812 */ /* 0x040fe400078efcff */
[-C--:B------:R-:W-:Y:S02]  /*01b0*/  LEA.HI R28, R3, R2.reuse, RZ, 0x1f ;  /* 0x00000002031c7211 */ /* 0x080fe400078ff8ff */
[----:B------:R-:W-:-:S02]  /*01c0*/  LEA.HI R9, R9, R2, RZ, 0x1f ;  /* 0x0000000209097211 */ /* 0x000fc400078ff8ff */
[-C--:B------:R-:W-:Y:S02]  /*01d0*/  LEA.HI R11, R11, R2.reuse, RZ, 0x1f ;  /* 0x000000020b0b7211 */ /* 0x080fe400078ff8ff */
[----:B------:R-:W-:Y:S01]  /*01e0*/  LEA.HI R13, R13, R2, RZ, 0x1f ;  /* 0x000000020d0d7211 */ /* 0x000fe200078ff8ff */
[----:B-1----:R-:W-:Y:S01]  /*01f0*/  UPRMT UR4, UR5, 0x654, UR4 ;  /* 0x0000065405047896 */ /* 0x002fe20008000004 */
[----:B------:R-:W1:Y:S05]  /*0200*/  LDC.64 R2, c[0x0][0x218] ;  /* 0x00008600ff027b82 */ /* 0x000e6a0000000a00 */
[----:B------:R-:W-:-:S03]  /*0210*/  LEA R28, R28, UR4, 0x2 ;  /* 0x000000041c1c7c11 */ /* 0x000fc6000f8e10ff */
[----:B------:R-:W-:Y:S01]  /*0220*/  BAR.SYNC.DEFER_BLOCKING 0x0 ;  /* 0x0000000000007b1d */ /* 0x000fe20000010000 */
[----:B------:R-:W-:Y:S02]  /*0230*/  LEA R27, R9, UR4, 0x2 ;  /* 0x00000004091b7c11 */ /* 0x000fe4000f8e10ff */
[----:B------:R-:W-:Y:S02]  /*0240*/  LEA R26, R11, UR4, 0x2 ;  /* 0x000000040b1a7c11 */ /* 0x000fe4000f8e10ff */
[----:B------:R-:W-:Y:S01]  /*0250*/  LEA R25, R13, UR4, 0x2 ;  /* 0x000000040d197c11 */ /* 0x000fe2000f8e10ff */
[----:B------:R-:W-:Y:S01]  /*0260*/  IMAD.WIDE R12, R12, 0x4, R22 ;  /* 0x000000040c0c7825 */ /* 0x000fe200078e0216 */
[----:B--2---:R2:W-:Y:S04]  /*0270*/  STS [R28], R4 ;  /* 0x000000041c007388 */ /* 0x0045e80000000800 */
[----:B------:R3:W-:Y:S04]  /*0280*/  STS [R27+0x20], R5 ;  /* 0x000020051b007388 */ /* 0x0007e80000000800 */
[----:B------:R-:W-:Y:S04]  /*0290*/  STS [R26+0x40], R6 ;  /* 0x000040061a007388 */ /* 0x000fe80000000800 */
[----:B------:R-:W-:Y:S01]  /*02a0*/  STS [R25+0x60], R7 ;  /* 0x0000600719007388 */ /* 0x000fe20000000800 */
[----:B------:R-:W-:Y:S06]  /*02b0*/  BAR.SYNC.DEFER_BLOCKING 0x0 ;  /* 0x0000000000007b1d */ /* 0x000fec0000010000 */
[----:B------:R-:W4:Y:S01]  /*02c0*/  LDG.E.EF.128 R12, desc[UR6][R12.64] ;  /* 0x000000060c0c7981 */ /* 0x000f22000c0e1d00 */
[----:B------:R-:W-:-:S02]  /*02d0*/  SHF.R.U32.HI R9, RZ, 0x1, R17 ;  /* 0x00000001ff097819 */ /* 0x000fc40000011611 */
[----:B--2---:R-:W-:Y:S02]  /*02e0*/  LOP3.LUT R4, R16, 0x4, RZ, 0xc0, !PT ;  /* 0x0000000410047812 */ /* 0x004fe400078ec0ff */
[----:B------:R-:W-:-:S04]  /*02f0*/  SGXT.U32 R18, R9, 0x6 ;  /* 0x000000060912781a */ /* 0x000fc80000000000 */
[----:B------:R-:W-:-:S04]  /*0300*/  LOP3.LUT R9, R10, R18, RZ, 0xfc, !PT ;  /* 0x000000120a097212 */ /* 0x000fc800078efcff */
[----:B------:R-:W-:-:S04]  /*0310*/  LEA.HI R9, R8, R9, RZ, 0xb ;  /* 0x0000000908097211 */ /* 0x000fc800078f58ff */
[----:B------:R-:W-:-:S04]  /*0320*/  SHF.R.S32.HI R9, RZ, 0xb, R9 ;  /* 0x0000000bff097819 */ /* 0x000fc80000011409 */
[----:B------:R-:W-:Y:S02]  /*0330*/  LEA R9, R9, R4, 0x7 ;  /* 0x0000000409097211 */ /* 0x000fe400078e38ff */
[----:B------:R-:W-:Y:S02]  /*0340*/  SHF.L.U32 R4, R17, 0x1, RZ ;  /* 0x0000000111047819 */ /* 0x000fe400000006ff */
[----:B------:R-:W-:Y:S01]  /*0350*/  LOP3.LUT R16, R16, 0x1fc, RZ, 0xc0, !PT ;  /* 0x000001fc10107812 */ /* 0x000fe200078ec0ff */
[----:B-1----:R-:W-:Y:S01]  /*0360*/  IMAD.WIDE R2, R9, 0x4, R2 ;  /* 0x0000000409027825 */ /* 0x002fe200078e0202 */
[----:B---3--:R-:W-:-:S04]  /*0370*/  LOP3.LUT R5, R4, 0xfc, RZ, 0xc0, !PT ;  /* 0x000000fc04057812 */ /* 0x008fc800078ec0ff */
[----:B------:R-:W-:Y:S01]  /*0380*/  IADD3 R5, R16, R5, RZ ;  /* 0x0000000510057210 */ /* 0x000fe20007ffe0ff */
[----:B------:R-:W2:Y:S03]  /*0390*/  LDG.E.EL.128 R8, desc[UR6][R2.64] ;  /* 0x0000000602087981 */ /* 0x000ea6000c2e1d00 */
[----:B------:R-:W-:-:S05]  /*03a0*/  LEA R24, R5, UR4, 0x2 ;  /* 0x0000000405187c11 */ /* 0x000fca000f8e10ff */
[----:B------:R-:W2:Y:S01]  /*03b0*/  LDS.128 R4, [R24] ;  /* 0x0000000018047984 */ /* 0x000ea20000000c00 */
[----:B------:R-:W-:Y:S01]  /*03c0*/  BAR.SYNC.DEFER_BLOCKING 0x0 ;  /* 0x0000000000007b1d */ /* 0x000fe20000010000 */
[----:B------:R-:W-:-:S05]  /*03d0*/  IADD3 R20, R0, 0x8000, RZ ;  /* 0x0000800000147810 */ /* 0x000fca0007ffe0ff */
[----:B------:R-:W-:Y:S01]  /*03e0*/  IMAD.WIDE R20, R20, 0x4, R22 ;  /* 0x0000000414147825 */ /* 0x000fe200078e0216 */
[----:B----4-:R-:W-:Y:S04]  /*03f0*/  STS [R28], R12 ;  /* 0x0000000c1c007388 */ /* 0x010fe80000000800 */
[----:B------:R-:W-:Y:S04]  /*0400*/  STS [R27+0x20], R13 ;  /* 0x0000200d1b007388 */ /* 0x000fe80000000800 */
[----:B------:R-:W-:Y:S04]  /*0410*/  STS [R26+0x40], R14 ;  /* 0x0000400e1a007388 */ /* 0x000fe80000000800 */
[----:B------:R1:W-:Y:S01]  /*0420*/  STS [R25+0x60], R15 ;  /* 0x0000600f19007388 */ /* 0x0003e20000000800 */
[----:B------:R-:W-:Y:S06]  /*0430*/  BAR.SYNC.DEFER_BLOCKING 0x0 ;  /* 0x0000000000007b1d */ /* 0x000fec0000010000 */
[----:B------:R-:W3:Y:S04]  /*0440*/  LDG.E.EF.128 R20, desc[UR6][R20.64] ;  /* 0x0000000614147981 */ /* 0x000ee8000c0e1d00 */
[----:B-1----:R-:W4:Y:S01]  /*0450*/  LDG.E.EL.128 R12, desc[UR6][R2.64+0x20] ;  /* 0x00002006020c7981 */ /* 0x002f22000c2e1d00 */
[----:B--2---:R-:W-:Y:S01]  /*0460*/  FFMA R7, R7, R11, RZ ;  /* 0x0000000b07077223 */ /* 0x004fe200000000ff */
[----:B------:R-:W-:Y:S01]  /*0470*/  FFMA R5, R5, R9, RZ ;  /* 0x0000000905057223 */ /* 0x000fe200000000ff */
[----:B------:R-:W-:Y:S01]  /*0480*/  FFMA R6, R6, R10, RZ ;  /* 0x0000000a06067223 */ /* 0x000fe200000000ff */
[----:B------:R-:W4:Y:S01]  /*0490*/  LDS.128 R16, [R24] ;  /* 0x0000000018107984 */ /* 0x000f220000000c00 */
[----:B------:R-:W-:Y:S01]  /*04a0*/  BAR.SYNC.DEFER_BLOCKING 0x0 ;  /* 0x0000000000007b1d */ /* 0x000fe20000010000 */
[----:B------:R-:W-:Y:S01]  /*04b0*/  FFMA R11, R4, R8, RZ ;  /* 0x00000008040b7223 */ /* 0x000fe200000000ff */
[----:B------:R-:W-:-:S04]  /*04c0*/  IADD3 R8, R0, 0xc000, RZ ;  /* 0x0000c00000087810 */ /* 0x000fc80007ffe0ff */
[----:B---3--:R-:W-:Y:S04]  /*04d0*/  STS [R28], R20 ;  /* 0x000000141c007388 */ /* 0x008fe80000000800 */
[----:B------:R-:W-:Y:S01]  /*04e0*/  STS [R27+0x20], R21 ;  /* 0x000020151b007388 */ /* 0x000fe20000000800 */
[----:B----4-:R-:W-:-:S03]  /*04f0*/  FFMA R19, R19, R15, R7 ;  /* 0x0000000f13137223 */ /* 0x010fc60000000007 */
[----:B------:R-:W-:Y:S04]  /*0500*/  STS [R26+0x40], R22 ;  /* 0x000040161a007388 */ /* 0x000fe80000000800 */
[----:B------:R1:W-:Y:S02]  /*0510*/  STS [R25+0x60], R23 ;  /* 0x0000601719007388 */ /* 0x0003e40000000800 */
[----:B-1----:R-:W1:Y:S01]  /*0520*/  LDC.64 R22, c[0x0][0x210] ;  /* 0x00008400ff167b82 */ /* 0x002e620000000a00 */
[----:B------:R-:W-:Y:S01]  /*0530*/  FFMA R16, R16, R12, R11 ;  /* 0x0000000c10107223 */ /* 0x000fe2000000000b */
[----:B------:R-:W-:Y:S01]  /*0540*/  FFMA R18, R18, R14, R6 ;  /* 0x0000000e12127223 */ /* 0x000fe20000000006 */
[----:B------:R-:W-:-:S05]  /*0550*/  FFMA R17, R17, R13, R5 ;  /* 0x0000000d11117223 */ /* 0x000fca0000000005 */
[----:B------:R-:W-:Y:S01]  /*0560*/  BAR.SYNC.DEFER_BLOCKING 0x0 ;  /* 0x0000000000007b1d */ /* 0x000fe20000010000 */
[----:B-1----:R-:W-:-:S05]  /*0570*/  IMAD.WIDE R8, R8, 0x4, R22 ;  /* 0x0000000408087825 */ /* 0x002fca00078e0216 */
[----:B------:R-:W2:Y:S04]  /*0580*/  LDG.E.EL.128 R4, desc[UR6][R2.64+0x40] ;  /* 0x0000400602047981 */ /* 0x000ea8000c2e1d00 */
[----:B------:R-:W3:Y:S04]  /*0590*/  LDG.E.EF.128 R8, desc[UR6][R8.64] ;  /* 0x0000000608087981 */ /* 0x000ee8000c0e1d00 */
[----:B------:R-:W2:Y:S01]  /*05a0*/  LDS.128 R12, [R24] ;  /* 0x00000000180c7984 */ /* 0x000ea20000000c00 */
[----:B------:R-:W-:Y:S06]  /*05b0*/  BAR.SYNC.DEFER_BLOCKING 0x0 ;  /* 0x0000000000007b1d */ /* 0x000fec0000010000 */
[----:B---3--:R-:W-:Y:S04]  /*05c0*/  STS [R28], R8 ;  /* 0x000000081c007388 */ /* 0x008fe80000000800 */
[----:B------:R-:W-:Y:S04]  /*05d0*/  STS [R27+0x20], R9 ;  /* 0x000020091b007388 */ /* 0x000fe80000000800 */
[----:B------:R-:W-:Y:S04]  /*05e0*/  STS [R26+0x40], R10 ;  /* 0x0000400a1a007388 */ /* 0x000fe80000000800 */
[----:B------:R1:W-:Y:S01]  /*05f0*/  STS [R25+0x60], R11 ;  /* 0x0000600b19007388 */ /* 0x0003e20000000800 */
[----:B------:R-:W-:Y:S01]  /*0600*/  BAR.SYNC.DEFER_BLOCKING 0x0 ;  /* 0x0000000000007b1d */ /* 0x000fe20000010000 */
[----:B--2---:R-:W-:Y:S01]  /*0610*/  FFMA R20, R15, R7, R19 ;  /* 0x000000070f147223 */ /* 0x004fe20000000013 */
[----:B------:R-:W-:Y:S01]  /*0620*/  FFMA R19, R14, R6, R18 ;  /* 0x000000060e137223 */ /* 0x000fe20000000012 */
[----:B------:R-:W-:-:S05]  /*0630*/  IADD3 R6, R0, 0x10000, RZ ;  /* 0x0001000000067810 */ /* 0x000fca0007ffe0ff */
[----:B------:R-:W-:-:S04]  /*0640*/  IMAD.WIDE R6, R6, 0x4, R22 ;  /* 0x0000000406067825 */ /* 0x000fc800078e0216 */
[----:B------:R-:W-:Y:S01]  /*0650*/  FFMA R17, R13, R5, R17 ;  /* 0x000000050d117223 */ /* 0x000fe20000000011 */
[----:B------:R-:W-:Y:S02]  /*0660*/  FFMA R18, R12, R4, R16 ;  /* 0x000000040c127223 */ /* 0x000fe40000000010 */
[----:B------:R-:W2:Y:S04]  /*0670*/  LDG.E.EF.128 R4, desc[UR6][R6.64] ;  /* 0x0000000606047981 */ /* 0x000ea8000c0e1d00 */
[----:B-1----:R-:W3:Y:S04]  /*0680*/  LDG.E.EL.128 R8, desc[UR6][R2.64+0x60] ;  /* 0x0000600602087981 */ /* 0x002ee8000c2e1d00 */
[----:B------:R-:W3:Y:S01]  /*0690*/  LDS.128 R12, [R24] ;  /* 0x00000000180c7984 */ /* 0x000ee20000000c00 */
[----:B------:R-:W-:Y:S06]  /*06a0*/  BAR.SYNC.DEFER_BLOCKING 0x0 ;  /* 0x0000000000007b1d */ /* 0x000fec0000010000 */
[----:B--2---:R-:W-:Y:S04]  /*06b0*/  STS [R28], R4 ;  /* 0x000000041c007388 */ /* 0x004fe80000000800 */
[----:B------:R-:W-:Y:S04]  /*06c0*/  STS [R27+0x20], R5 ;  /* 0x000020051b007388 */ /* 0x000fe80000000800 */
[----:B------:R-:W-:Y:S04]  /*06d0*/  STS [R26+0x40], R6 ;  /* 0x000040061a007388 */ /* 0x000fe80000000800 */
[----:B------:R1:W-:Y:S01]  /*06e0*/  STS [R25+0x60], R7 ;  /* 0x0000600719007388 */ /* 0x0003e20000000800 */
[----:B------:R-:W-:Y:S01]  /*06f0*/  BAR.SYNC.DEFER_BLOCKING 0x0 ;  /* 0x0000000000007b1d */ /* 0x000fe20000010000 */
[----:B---3--:R-:W-:Y:S01]  /*0700*/  FFMA R16, R14, R10, R19 ;  /* 0x0000000a0e107223 */ /* 0x008fe20000000013 */
[----:B------:R-:W-:Y:S01]  /*0710*/  IADD3 R10, R0, 0x14000, RZ ;  /* 0x00014000000a7810 */ /* 0x000fe20007ffe0ff */
[----:B------:R-:W-:-:S04]  /*0720*/  FFMA R20, R15, R11, R20 ;  /* 0x0000000b0f147223 */ /* 0x000fc80000000014 */
        /* <DEDUP_REMOVED lines=150> */
[----:B------:R-:W-:-:S06]  /*1090*/  IMAD.WIDE R16, R16, 0x4, R22 ;  /* 0x0000000410107825 */ /* 0x000fcc00078e0216 */
[----:B------:R-:W2:Y:S01]  /*10a0*/  LDG.E.EF.128 R16, desc[UR6][R16.64] ;  /* 0x0000000610107981 */ /* 0x000ea2000c0e1d00 */
[----:B------:R-:W-:-:S03]  /*10b0*/  FFMA R4, R8, R4, R20 ;  /* 0x0000000408047223 */ /* 0x000fc60000000014 */
[----:B-1----:R-:W3:Y:S04]  /*10c0*/  LDG.E.EL.128 R12, desc[UR6][R2.64+0x1c0] ;  /* 0x0001c006020c7981 */ /* 0x002ee8000c2e1d00 */
[----:B------:R-:W3:Y:S01]  /*10d0*/  LDS.128 R20, [R24] ;  /* 0x0000000018147984 */ /* 0x000ee20000000c00 */
[----:B------:R-:W-:Y:S06]  /*10e0*/  BAR.SYNC.DEFER_BLOCKING 0x0 ;  /* 0x0000000000007b1d */ /* 0x000fec0000010000 */
[----:B--2---:R-:W-:Y:S04]  /*10f0*/  STS [R28], R16 ;  /* 0x000000101c007388 */ /* 0x004fe80000000800 */
[----:B------:R-:W-:Y:S04]  /*1100*/  STS [R27+0x20], R17 ;  /* 0x000020111b007388 */ /* 0x000fe80000000800 */
[----:B------:R-:W-:Y:S04]  /*1110*/  STS [R26+0x40], R18 ;  /* 0x000040121a007388 */ /* 0x000fe80000000800 */
[----:B------:R1:W-:Y:S01]  /*1120*/  STS [R25+0x60], R19 ;  /* 0x0000601319007388 */ /* 0x0003e20000000800 */
[----:B------:R-:W-:Y:S06]  /*1130*/  BAR.SYNC.DEFER_BLOCKING 0x0 ;  /* 0x0000000000007b1d */ /* 0x000fec0000010000 */
[----:B-1----:R1:W2:Y:S04]  /*1140*/  LDG.E.EL.128 R16, desc[UR6][R2.64+0x1e0] ;  /* 0x0001e00602107981 */ /* 0x0022a8000c2e1d00 */
[----:B------:R-:W2:Y:S01]  /*1150*/  LDS.128 R24, [R24] ;  /* 0x0000000018187984 */ /* 0x000ea20000000c00 */
[----:B---3--:R-:W-:Y:S01]  /*1160*/  FFMA R5, R21, R13, R5 ;  /* 0x0000000d15057223 */ /* 0x008fe20000000005 */
[----:B------:R-:W-:Y:S01]  /*1170*/  FFMA R9, R20, R12, R4 ;  /* 0x0000000c14097223 */ /* 0x000fe20000000004 */
[----:B------:R-:W-:Y:S01]  /*1180*/  FFMA R0, R11, R7, R29 ;  /* 0x000000070b007223 */ /* 0x000fe2000000001d */
[----:B------:R-:W-:Y:S01]  /*1190*/  FFMA R7, R22, R14, R6 ;  /* 0x0000000e16077223 */ /* 0x000fe20000000006 */
[----:B------:R-:W3:Y:S02]  /*11a0*/  S2R R10, SR_TID.X ;  /* 0x00000000000a7919 */ /* 0x000ee40000002100 */
[----:B------:R-:W-:Y:S01]  /*11b0*/  FFMA R0, R23, R15, R0 ;  /* 0x0000000f17007223 */ /* 0x000fe20000000000 */
[----:B------:R-:W4:Y:S01]  /*11c0*/  S2R R8, SR_TID.X ;  /* 0x0000000000087919 */ /* 0x000f220000002100 */
[----:B---3--:R-:W-:-:S04]  /*11d0*/  SHF.R.U32.HI R10, RZ, 0x1, R10 ;  /* 0x00000001ff0a7819 */ /* 0x008fc8000001160a */
[----:B------:R-:W-:-:S04]  /*11e0*/  SGXT.U32 R10, R10, 0x6 ;  /* 0x000000060a0a781a */ /* 0x000fc80000000000 */
[----:B-1----:R-:W-:Y:S01]  /*11f0*/  LEA R2, R10, UR4, 0x2 ;  /* 0x000000040a027c11 */ /* 0x002fe2000f8e10ff */
[----:B------:R-:W-:Y:S01]  /*1200*/  BAR.SYNC.DEFER_BLOCKING 0x0 ;  /* 0x0000000000007b1d */ /* 0x000fe20000010000 */
[----:B----4-:R-:W-:Y:S01]  /*1210*/  LOP3.LUT P0, RZ, R8, 0x40, RZ, 0xc0, !PT ;  /* 0x0000004008ff7812 */ /* 0x010fe2000780c0ff */
[----:B--2---:R-:W-:Y:S01]  /*1220*/  FFMA R5, R25, R17, R5 ;  /* 0x0000001119057223 */ /* 0x004fe20000000005 */
[----:B------:R-:W-:Y:S01]  /*1230*/  FFMA R16, R24, R16, R9 ;  /* 0x0000001018107223 */ /* 0x000fe20000000009 */
[----:B------:R-:W-:-:S03]  /*1240*/  FFMA R18, R26, R18, R7 ;  /* 0x000000121a127223 */ /* 0x000fc60000000007 */
[----:B------:R-:W-:Y:S01]  /*1250*/  FADD R5, R5, R16 ;  /* 0x0000001005057221 */ /* 0x000fe20000000000 */
[----:B------:R-:W-:-:S03]  /*1260*/  FFMA R19, R27, R19, R0 ;  /* 0x000000131b137223 */ /* 0x000fc60000000000 */
[----:B------:R-:W-:-:S04]  /*1270*/  FADD R18, R18, R5 ;  /* 0x0000000512127221 */ /* 0x000fc80000000000 */
[----:B------:R-:W-:-:S05]  /*1280*/  FADD R18, R19, R18 ;  /* 0x0000001213127221 */ /* 0x000fca0000000000 */
[----:B------:R-:W1:Y:S02]  /*1290*/  SHFL.BFLY PT, R3, R18, 0x1, 0x1f ;  /* 0x0c201f0012037f89 */ /* 0x000e6400000e0000 */
[----:B-1----:R-:W-:-:S05]  /*12a0*/  FADD R3, R18, R3 ;  /* 0x0000000312037221 */ /* 0x002fca0000000000 */
[----:B------:R1:W-:Y:S01]  /*12b0*/  STS [R2], R3 ;  /* 0x0000000302007388 */ /* 0x0003e20000000800 */
[----:B------:R-:W-:-:S04]  /*12c0*/  LOP3.LUT R0, R8, 0x3f, RZ, 0xc0, !PT ;  /* 0x0000003f08007812 */ /* 0x000fc800078ec0ff */
[----:B------:R-:W-:Y:S01]  /*12d0*/  LEA R0, R0, UR4, 0x2 ;  /* 0x0000000400007c11 */ /* 0x000fe2000f8e10ff */
[----:B------:R-:W-:Y:S06]  /*12e0*/  BAR.SYNC.DEFER_BLOCKING 0x0 ;  /* 0x0000000000007b1d */ /* 0x000fec0000010000 */
[----:B-1----:R-:W-:Y:S05]  /*12f0*/  @P0 EXIT ;  /* 0x000000000000094d */ /* 0x002fea0003800000 */
[----:B------:R-:W0:Y:S01]  /*1300*/  S2R R10, SR_CTAID.X ;  /* 0x00000000000a7919 */ /* 0x000e220000002500 */
[----:B------:R-:W1:Y:S01]  /*1310*/  LDC.64 R2, c[0x0][0x220] ;  /* 0x00008800ff027b82 */ /* 0x000e620000000a00 */
[----:B------:R-:W2:Y:S01]  /*1320*/  LDS R7, [R0] ;  /* 0x0000000000077984 */ /* 0x000ea20000000800 */
[----:B0-----:R-:W-:-:S04]  /*1330*/  SHF.L.U32 R10, R10, 0x6, RZ ;  /* 0x000000060a0a7819 */ /* 0x001fc800000006ff */
[----:B------:R-:W-:-:S05]  /*1340*/  LOP3.LUT R5, R10, 0x3f, R8, 0xf8, !PT ;  /* 0x0000003f0a057812 */ /* 0x000fca00078ef808 */
[----:B-1----:R-:W-:-:S05]  /*1350*/  IMAD.WIDE R2, R5, 0x4, R2 ;  /* 0x0000000405027825 */ /* 0x002fca00078e0202 */
[----:B--2---:R-:W-:Y:S01]  /*1360*/  STG.E desc[UR6][R2.64], R7 ;  /* 0x0000000702007986 */ /* 0x004fe2000c101906 */
[----:B------:R-:W-:Y:S05]  /*1370*/  EXIT ;  /* 0x000000000000794d */ /* 0x000fea0003800000 */
.L_x_0:
[----:B------:R-:W-:-:S00]  /*1380*/  BRA `(.L_x_0) ;  /* 0xfffffffc00fc7947 */ /* 0x000fc0000383ffff */
[----:B------:R-:W-:-:S00]  /*1390*/  NOP ;  /* 0x0000000000007918 */ /* 0x000fc00000000000 */
        /* <DEDUP_REMOVED lines=14> */
.L_x_1:


//--------------------- .nv.shared.triton_red_fused_mv_15 --------------------------
	.section	.nv.shared.triton_red_fused_mv_15,"aw",@nobits
	.sectionflags	@""
	.align	16
	.zero		1024


//--------------------- .nv.constant0.triton_red_fused_mv_15 --------------------------
	.section	.nv.constant0.triton_red_fused_mv_15,"a",@progbits
	.sectionflags	@""
	.align	4
.nv.constant0.triton_red_fused_mv_15:
	.zero		560
